	.headerflags	@"EF_CUDA_TEXMODE_UNIFIED EF_CUDA_64BIT_ADDRESS EF_CUDA_ACCELERATORS EF_CUDA_SM90 EF_CUDA_VIRTUAL_SM(EF_CUDA_SM90)"
	.elftype	@"ET_EXEC"


//--------------------- .nv.info                  --------------------------
	.section	.nv.info,"",@"SHT_CUDA_INFO"
	.align	4


	//----- nvinfo : EIATTR_REGCOUNT
	.align		4
        /*0000*/ 	.byte	0x04, 0x2f
        /*0002*/ 	.short	(.L_1 - .L_0)
	.align		4
.L_0:
        /*0004*/ 	.word	index@(triton_poi_fused_pixel_shuffle_0)
        /*0008*/ 	.word	0x00000011


	//----- nvinfo : EIATTR_MIN_STACK_SIZE
	.align		4
.L_1:
        /*000c*/ 	.byte	0x04, 0x12
        /*000e*/ 	.short	(.L_3 - .L_2)
	.align		4
.L_2:
        /*0010*/ 	.word	index@(triton_poi_fused_pixel_shuffle_0)
        /*0014*/ 	.word	0x00000000


	//----- nvinfo : EIATTR_FRAME_SIZE
	.align		4
.L_3:
        /*0018*/ 	.byte	0x04, 0x11
        /*001a*/ 	.short	(.L_5 - .L_4)
	.align		4
.L_4:
        /*001c*/ 	.word	index@(triton_poi_fused_pixel_shuffle_0)
        /*0020*/ 	.word	0x00000000


	//----- nvinfo : EIATTR_MIN_STACK_SIZE
	.align		4
.L_5:
        /*0024*/ 	.byte	0x04, 0x12
        /*0026*/ 	.short	(.L_7 - .L_6)
	.align		4
.L_6:
        /*0028*/ 	.word	index@(triton_poi_fused_pixel_shuffle_0)
        /*002c*/ 	.word	0x00000000
.L_7:


//--------------------- .nv.info.triton_poi_fused_pixel_shuffle_0 --------------------------
	.section	.nv.info.triton_poi_fused_pixel_shuffle_0,"",@"SHT_CUDA_INFO"
	.sectionflags	@""
	.align	4


	//----- nvinfo : EIATTR_CUDA_API_VERSION
	.align		4
        /*0000*/ 	.byte	0x04, 0x37
        /*0002*/ 	.short	(.L_9 - .L_8)
.L_8:
        /*0004*/ 	.word	0x0000007c


	//----- nvinfo : EIATTR_KPARAM_INFO
	.align		4
.L_9:
        /*0008*/ 	.byte	0x04, 0x17
        /*000a*/ 	.short	(.L_11 - .L_10)
.L_10:
        /*000c*/ 	.word	0x00000000
        /*0010*/ 	.short	0x0003
        /*0012*/ 	.short	0x0014
        /*0014*/ 	.byte	0x00, 0xf0, 0x11, 0x00


	//----- nvinfo : EIATTR_KPARAM_INFO
	.align		4
.L_11:
        /*0018*/ 	.byte	0x04, 0x17
        /*001a*/ 	.short	(.L_13 - .L_12)
.L_12:
        /*001c*/ 	.word	0x00000000
        /*0020*/ 	.short	0x0002
        /*0022*/ 	.short	0x0010
        /*0024*/ 	.byte	0x00, 0xf0, 0x11, 0x00


	//----- nvinfo : EIATTR_KPARAM_INFO
	.align		4
.L_13:
        /*0028*/ 	.byte	0x04, 0x17
        /*002a*/ 	.short	(.L_15 - .L_14)
.L_14:
        /*002c*/ 	.word	0x00000000
        /*0030*/ 	.short	0x0001
        /*0032*/ 	.short	0x0008
        /*0034*/ 	.byte	0x00, 0xf4, 0x21, 0x00


	//----- nvinfo : EIATTR_KPARAM_INFO
	.align		4
.L_15:
        /*0038*/ 	.byte	0x04, 0x17
        /*003a*/ 	.short	(.L_17 - .L_16)
.L_16:
        /*003c*/ 	.word	0x00000000
        /*0040*/ 	.short	0x0000
        /*0042*/ 	.short	0x0000
        /*0044*/ 	.byte	0x00, 0xf4, 0x21, 0x00


	//----- nvinfo : EIATTR_SPARSE_MMA_MASK
	.align		4
.L_17:
        /*0048*/ 	.byte	0x03, 0x50
        /*004a*/ 	.short	0x0000


	//----- nvinfo : EIATTR_MAXREG_COUNT
	.align		4
        /*004c*/ 	.byte	0x03, 0x1b
        /*004e*/ 	.short	0x00ff


	//----- nvinfo : EIATTR_EXIT_INSTR_OFFSETS
	.align		4
        /*0050*/ 	.byte	0x04, 0x1c
        /*0052*/ 	.short	(.L_19 - .L_18)


	//   ....[0]....
.L_18:
        /*0054*/ 	.word	0x000003a0


	//   ....[1]....
        /*0058*/ 	.word	0x00000400


	//----- nvinfo : EIATTR_REQNTID
	.align		4
.L_19:
        /*005c*/ 	.byte	0x04, 0x10
        /*005e*/ 	.short	(.L_21 - .L_20)
.L_20:
        /*0060*/ 	.word	0x00000080
        /*0064*/ 	.word	0x00000001
        /*0068*/ 	.word	0x00000001


	//----- nvinfo : EIATTR_CBANK_PARAM_SIZE
	.align		4
.L_21:
        /*006c*/ 	.byte	0x03, 0x19
        /*006e*/ 	.short	0x0018


	//----- nvinfo : EIATTR_PARAM_CBANK
	.align		4
        /*0070*/ 	.byte	0x04, 0x0a
        /*0072*/ 	.short	(.L_23 - .L_22)
	.align		4
.L_22:
        /*0074*/ 	.word	index@(.nv.constant0.triton_poi_fused_pixel_shuffle_0)
        /*0078*/ 	.short	0x0210
        /*007a*/ 	.short	0x0018


	//----- nvinfo : EIATTR_SW_WAR
	.align		4
.L_23:
        /*007c*/ 	.byte	0x04, 0x36
        /*007e*/ 	.short	(.L_25 - .L_24)
.L_24:
        /*0080*/ 	.word	0x00000008
.L_25:


//--------------------- .nv.callgraph             --------------------------
	.section	.nv.callgraph,"",@"SHT_CUDA_CALLGRAPH"
	.align	4
	.sectionentsize	8
	.align		4
        /*0000*/ 	.word	0x00000000
	.align		4
        /*0004*/ 	.word	0xffffffff
	.align		4
        /*0008*/ 	.word	0x00000000
	.align		4
        /*000c*/ 	.word	0xfffffffe
	.align		4
        /*0010*/ 	.word	0x00000000
	.align		4
        /*0014*/ 	.word	0xfffffffd
	.align		4
        /*0018*/ 	.word	0x00000000
	.align		4
        /*001c*/ 	.word	0xfffffffc


//--------------------- .text.triton_poi_fused_pixel_shuffle_0 --------------------------
	.section	.text.triton_poi_fused_pixel_shuffle_0,"ax",@progbits
	.sectionflags	@"SHF_BARRIERS=1"
	.align	128
        .global         triton_poi_fused_pixel_shuffle_0
        .type           triton_poi_fused_pixel_shuffle_0,@function
        .size           triton_poi_fused_pixel_shuffle_0,(.L_x_1 - triton_poi_fused_pixel_shuffle_0)
        .other          triton_poi_fused_pixel_shuffle_0,@"STO_CUDA_ENTRY STV_DEFAULT"
triton_poi_fused_pixel_shuffle_0:
.text.triton_poi_fused_pixel_shuffle_0:
[----:B------:R-:W0:Y:S02]  /*0000*/  LDC R1, c[0x0][0x28] ;  /* 0x00000a00ff017b82 */ /* 0x000e240000000800 */
[----:B------:R-:W1:Y:S01]  /*0010*/  S2R R5, SR_CTAID.Y ;  /* 0x0000000000057919 */ /* 0x000e620000002600 */
[----:B------:R-:W-:Y:S01]  /*0020*/  ULDC.64 UR6, c[0x0][0x208] ;  /* 0x0000820000067ab9 */ /* 0x000fe20000000a00 */
[----:B------:R-:W2:Y:S01]  /*0030*/  S2R R0, SR_TID.X ;  /* 0x0000000000007919 */ /* 0x000ea20000002100 */
[----:B------:R-:W3:Y:S01]  /*0040*/  S2R R7, SR_CTAID.X ;  /* 0x0000000000077919 */ /* 0x000ee20000002500 */
[----:B-1----:R-:W-:Y:S01]  /*0050*/  SHF.R.S32.HI R9, RZ, 0x19, R5 ;  /* 0x00000019ff097819 */ /* 0x002fe20000011405 */
[----:B------:R-:W-:-:S03]  /*0060*/  IMAD.SHL.U32 R5, R5, 0x40, RZ ;  /* 0x0000004005057824 */ /* 0x000fc600078e00ff */
[----:B------:R-:W-:Y:S02]  /*0070*/  SGXT R9, R9, 0x1 ;  /* 0x000000010909781a */ /* 0x000fe40000000200 */
[----:B--2---:R-:W-:Y:S02]  /*0080*/  LOP3.LUT R4, R5, 0x3f, R0, 0xf8, !PT ;  /* 0x0000003f05047812 */ /* 0x004fe400078ef800 */
[----:B------:R-:W-:Y:S01]  /*0090*/  SHF.R.U32.HI R14, RZ, 0x6, R0 ;  /* 0x00000006ff0e7819 */ /* 0x000fe20000011600 */
[----:B---3--:R-:W-:Y:S01]  /*00a0*/  IMAD.SHL.U32 R7, R7, 0x2, RZ ;  /* 0x0000000207077824 */ /* 0x008fe200078e00ff */
[CC--:B------:R-:W-:Y:S02]  /*00b0*/  LEA.HI R2, R9.reuse, R4.reuse, RZ, 0x3 ;  /* 0x0000000409027211 */ /* 0x0c0fe400078f18ff */
[----:B------:R-:W-:Y:S02]  /*00c0*/  LEA.HI R10, R9, R4, RZ, 0x2 ;  /* 0x00000004090a7211 */ /* 0x000fe400078f10ff */
[----:B------:R-:W-:-:S02]  /*00d0*/  SHF.R.S32.HI R8, RZ, 0x3, R2 ;  /* 0x00000003ff087819 */ /* 0x000fc40000011402 */
[----:B------:R-:W-:Y:S02]  /*00e0*/  SHF.R.S32.HI R13, RZ, 0x1f, R2 ;  /* 0x0000001fff0d7819 */ /* 0x000fe40000011402 */
[----:B------:R-:W-:Y:S01]  /*00f0*/  SHF.R.S32.HI R11, RZ, 0x2, R10 ;  /* 0x00000002ff0b7819 */ /* 0x000fe2000001140a */
[----:B------:R-:W1:Y:S01]  /*0100*/  LDC.64 R2, c[0x0][0x210] ;  /* 0x00008400ff027b82 */ /* 0x000e620000000a00 */
[----:B------:R-:W-:Y:S02]  /*0110*/  LEA.HI R9, R9, R4, RZ, 0x5 ;  /* 0x0000000409097211 */ /* 0x000fe400078f28ff */
[----:B------:R-:W-:Y:S02]  /*0120*/  LEA.HI R13, R13, R8, RZ, 0x2 ;  /* 0x000000080d0d7211 */ /* 0x000fe400078f10ff */
[----:B------:R-:W-:Y:S01]  /*0130*/  LEA.HI R6, R10, R11, RZ, 0x1 ;  /* 0x0000000b0a067211 */ /* 0x000fe200078f08ff */
[----:B------:R-:W-:Y:S01]  /*0140*/  IMAD.SHL.U32 R9, R9, 0x2, RZ ;  /* 0x0000000209097824 */ /* 0x000fe200078e00ff */
[----:B------:R-:W-:-:S02]  /*0150*/  LOP3.LUT R13, R13, 0x3ffffffc, RZ, 0xc0, !PT ;  /* 0x3ffffffc0d0d7812 */ /* 0x000fc400078ec0ff */
[----:B------:R-:W-:Y:S02]  /*0160*/  LOP3.LUT R12, R6, 0x7fffffe, RZ, 0xc0, !PT ;  /* 0x07fffffe060c7812 */ /* 0x000fe400078ec0ff */
[----:B------:R-:W-:Y:S01]  /*0170*/  SGXT.U32 R6, R14, 0x1 ;  /* 0x000000010e06781a */ /* 0x000fe20000000000 */
[----:B------:R-:W-:Y:S01]  /*0180*/  IMAD.IADD R13, R8, 0x1, -R13 ;  /* 0x00000001080d7824 */ /* 0x000fe200078e0a0d */
[----:B------:R-:W-:Y:S01]  /*0190*/  LOP3.LUT R9, R9, 0xffffffc0, RZ, 0xc0, !PT ;  /* 0xffffffc009097812 */ /* 0x000fe200078ec0ff */
[----:B------:R-:W-:Y:S01]  /*01a0*/  IMAD.IADD R12, R11, 0x1, -R12 ;  /* 0x000000010b0c7824 */ /* 0x000fe200078e0a0c */
[----:B------:R-:W-:-:S03]  /*01b0*/  LOP3.LUT R8, R7, R6, RZ, 0xfc, !PT ;  /* 0x0000000607087212 */ /* 0x000fc600078efcff */
[----:B------:R-:W-:Y:S01]  /*01c0*/  IMAD R9, R12, 0x20, R9 ;  /* 0x000000200c097824 */ /* 0x000fe200078e0209 */
[C---:B------:R-:W-:Y:S01]  /*01d0*/  ISETP.GE.AND P0, PT, R8.reuse, 0x2, PT ;  /* 0x000000020800780c */ /* 0x040fe20003f06270 */
[----:B------:R-:W-:-:S03]  /*01e0*/  IMAD R12, R8, 0x4, R13 ;  /* 0x00000004080c7824 */ /* 0x000fc600078e020d */
[----:B------:R-:W-:Y:S01]  /*01f0*/  ISETP.LT.AND P0, PT, R4, 0x100, !P0 ;  /* 0x000001000400780c */ /* 0x000fe20004701270 */
[----:B------:R-:W-:Y:S01]  /*0200*/  IMAD.U32 R8, R12, 0x4, R9 ;  /* 0x000000040c087824 */ /* 0x000fe200078e0009 */
[----:B------:R-:W-:-:S04]  /*0210*/  LOP3.LUT R9, R10, 0xfffffffc, RZ, 0xc0, !PT ;  /* 0xfffffffc0a097812 */ /* 0x000fc800078ec0ff */
[----:B------:R-:W-:Y:S01]  /*0220*/  IADD3 R9, R8, R4, -R9 ;  /* 0x0000000408097210 */ /* 0x000fe20007ffe809 */
[----:B------:R-:W-:-:S04]  /*0230*/  IMAD.MOV.U32 R8, RZ, RZ, RZ ;  /* 0x000000ffff087224 */ /* 0x000fc800078e00ff */
[----:B-1----:R-:W-:-:S05]  /*0240*/  IMAD.WIDE R2, R9, 0x4, R2 ;  /* 0x0000000409027825 */ /* 0x002fca00078e0202 */
[----:B------:R1:W2:Y:S01]  /*0250*/  @P0 LDG.E.EL R8, desc[UR6][R2.64] ;  /* 0x0000000602080981 */ /* 0x0002a2000c2e1900 */
[----:B------:R-:W3:Y:S01]  /*0260*/  S2UR UR5, SR_CgaCtaId ;  /* 0x00000000000579c3 */ /* 0x000ee20000008800 */
[----:B------:R-:W-:Y:S01]  /*0270*/  IMAD.SHL.U32 R9, R0, 0x2, RZ ;  /* 0x0000000200097824 */ /* 0x000fe200078e00ff */
[----:B------:R-:W-:Y:S01]  /*0280*/  UMOV UR4, 0x400 ;  /* 0x0000040000047882 */ /* 0x000fe20000000000 */
[----:B------:R-:W-:-:S03]  /*0290*/  SHF.R.U32.HI R4, RZ, 0x1, R0 ;  /* 0x00000001ff047819 */ /* 0x000fc60000011600 */
[----:B------:R-:W-:Y:S02]  /*02a0*/  LOP3.LUT R10, R6, 0x7e, R9, 0xf8, !PT ;  /* 0x0000007e060a7812 */ /* 0x000fe400078ef809 */
[----:B------:R-:W-:Y:S02]  /*02b0*/  SHF.R.U32.HI R9, RZ, 0x1, R9 ;  /* 0x00000001ff097819 */ /* 0x000fe40000011609 */
[----:B------:R-:W-:Y:S02]  /*02c0*/  LOP3.LUT R6, R7, 0x1, R0, 0xf8, !PT ;  /* 0x0000000107067812 */ /* 0x000fe400078ef800 */
[----:B------:R-:W-:Y:S02]  /*02d0*/  SGXT.U32 R7, R9, 0x6 ;  /* 0x000000060907781a */ /* 0x000fe40000000000 */
[----:B------:R-:W-:Y:S02]  /*02e0*/  SGXT.U32 R4, R4, 0x6 ;  /* 0x000000060404781a */ /* 0x000fe40000000000 */
[----:B------:R-:W-:Y:S01]  /*02f0*/  ISETP.GE.AND P0, PT, R6, 0x2, PT ;  /* 0x000000020600780c */ /* 0x000fe20003f06270 */
[----:B------:R-:W-:Y:S01]  /*0300*/  IMAD.IADD R7, R10, 0x1, R7 ;  /* 0x000000010a077824 */ /* 0x000fe200078e0207 */
[----:B------:R-:W-:-:S02]  /*0310*/  LOP3.LUT R5, R5, R4, RZ, 0xfc, !PT ;  /* 0x0000000405057212 */ /* 0x000fc400078efcff */
[----:B-1----:R-:W-:Y:S02]  /*0320*/  LOP3.LUT R3, R0, 0x7f, RZ, 0xc0, !PT ;  /* 0x0000007f00037812 */ /* 0x002fe400078ec0ff */
[----:B------:R-:W-:Y:S01]  /*0330*/  ISETP.LT.AND P0, PT, R5, 0x100, !P0 ;  /* 0x000001000500780c */ /* 0x000fe20004701270 */
[----:B---3--:R-:W-:Y:S02]  /*0340*/  UPRMT UR4, UR5, 0x654, UR4 ;  /* 0x0000065405047896 */ /* 0x008fe40008000004 */
[----:B------:R-:W-:-:S04]  /*0350*/  IMAD.IADD R3, R4, 0x1, R3 ;  /* 0x0000000104037824 */ /* 0x000fc800078e0203 */
[----:B------:R-:W-:Y:S02]  /*0360*/  LEA R7, R7, UR4, 0x2 ;  /* 0x0000000407077c11 */ /* 0x000fe4000f8e10ff */
[----:B------:R-:W-:-:S03]  /*0370*/  LEA R0, R3, UR4, 0x2 ;  /* 0x0000000403007c11 */ /* 0x000fc6000f8e10ff */
[----:B--2---:R1:W-:Y:S01]  /*0380*/  STS [R7], R8 ;  /* 0x0000000807007388 */ /* 0x0043e20000000800 */
[----:B------:R-:W-:Y:S06]  /*0390*/  BAR.SYNC.DEFER_BLOCKING 0x0 ;  /* 0x0000000000007b1d */ /* 0x000fec0000010000 */
[----:B-1----:R-:W-:Y:S05]  /*03a0*/  @!P0 EXIT ;  /* 0x000000000000894d */ /* 0x002fea0003800000 */
[----:B------:R-:W0:Y:S01]  /*03b0*/  LDS R7, [R0] ;  /* 0x0000000000077984 */ /* 0x000e220000000800 */
[----:B------:R-:W1:Y:S01]  /*03c0*/  LDC.64 R2, c[0x0][0x218] ;  /* 0x00008600ff027b82 */ /* 0x000e620000000a00 */
[----:B------:R-:W-:-:S04]  /*03d0*/  IMAD R5, R5, 0x2, R6 ;  /* 0x0000000205057824 */ /* 0x000fc800078e0206 */
[----:B-1----:R-:W-:-:S05]  /*03e0*/  IMAD.WIDE R2, R5, 0x4, R2 ;  /* 0x0000000405027825 */ /* 0x002fca00078e0202 */
[----:B0-----:R-:W-:Y:S01]  /*03f0*/  STG.E desc[UR6][R2.64], R7 ;  /* 0x0000000702007986 */ /* 0x001fe2000c101906 */
[----:B------:R-:W-:Y:S05]  /*0400*/  EXIT ;  /* 0x000000000000794d */ /* 0x000fea0003800000 */
.L_x_0:
[----:B------:R-:W-:-:S00]  /*0410*/  BRA `(.L_x_0) ;  /* 0xfffffffc00fc7947 */ /* 0x000fc0000383ffff */
[----:B------:R-:W-:-:S00]  /*0420*/  NOP ;  /* 0x0000000000007918 */ /* 0x000fc00000000000 */
        /* <DEDUP_REMOVED lines=13> */
.L_x_1:


//--------------------- .nv.shared.triton_poi_fused_pixel_shuffle_0 --------------------------
	.section	.nv.shared.triton_poi_fused_pixel_shuffle_0,"aw",@nobits
	.sectionflags	@""
	.align	16
	.zero		1024


//--------------------- .nv.constant0.triton_poi_fused_pixel_shuffle_0 --------------------------
	.section	.nv.constant0.triton_poi_fused_pixel_shuffle_0,"a",@progbits
	.sectionflags	@""
	.align	4
.nv.constant0.triton_poi_fused_pixel_shuffle_0:
	.zero		552
